//
// Generated by NVIDIA NVVM Compiler
//
// Compiler Build ID: CL-36424714
// Cuda compilation tools, release 13.0, V13.0.88
// Based on NVVM 20.0.0
//

.version 9.0
.target sm_100
.address_size 64

	// .globl	_Z8GlobalIdv
.extern .func  (.param .b32 func_retval0) vprintf
(
	.param .b64 vprintf_param_0,
	.param .b64 vprintf_param_1
)
;
.global .align 1 .b8 $str[16] = {71, 108, 111, 98, 97, 108, 32, 84, 73, 68, 58, 32, 37, 100, 10};

.visible .entry _Z8GlobalIdv()
{
	.local .align 8 .b8 	__local_depot0[8];
	.reg .b64 	%SP;
	.reg .b64 	%SPL;
	.reg .b32 	%r<13>;
	.reg .b64 	%rd<5>;

	mov.u64 	%SPL, __local_depot0;
	cvta.local.u64 	%SP, %SPL;
	add.u64 	%rd1, %SP, 0;
	add.u64 	%rd2, %SPL, 0;
	mov.u32 	%r1, %tid.x;
	mov.u32 	%r2, %ctaid.x;
	mov.u32 	%r3, %ntid.x;
	mad.lo.s32 	%r4, %r2, %r3, %r1;
	mov.u32 	%r5, %tid.y;
	mov.u32 	%r6, %ctaid.y;
	mov.u32 	%r7, %ntid.y;
	mad.lo.s32 	%r8, %r6, %r7, %r5;
	shl.b32 	%r9, %r4, 4;
	add.s32 	%r10, %r9, %r8;
	st.local.u32 	[%rd2], %r10;
	mov.u64 	%rd3, $str;
	cvta.global.u64 	%rd4, %rd3;
	{ // callseq 0, 0
	.param .b64 param0;
	st.param.b64 	[param0], %rd4;
	.param .b64 param1;
	st.param.b64 	[param1], %rd1;
	.param .b32 retval0;
	call.uni (retval0), 
	vprintf, 
	(
	param0, 
	param1
	);
	ld.param.b32 	%r11, [retval0];
	} // callseq 0
	ret;

}


// ===== COMPILED SASS (sm_100) =====

	.target	sm_100

	.elftype	@"ET_EXEC"


//--------------------- .note.nv.tkinfo           --------------------------
	.section	.note.nv.tkinfo,"",@"SHT_NOTE"
	.sectionflags	@"SHF_NOTE_NV_TKINFO"
	.tkinfo
        /*0018*/ 	.word	0x00000002
        /*0030*/ 	.string	""
        /*0030*/ 	.string	"ptxas"
        /*0030*/ 	.string	"Cuda compilation tools, release 13.0, V13.0.88"
        /*0030*/ 	.string	"Build cuda_13.0.r13.0/compiler.36424714_0"
        /*0030*/ 	.string	"-arch sm_100 -m 64 "



//--------------------- .note.nv.cuinfo           --------------------------
	.section	.note.nv.cuinfo,"",@"SHT_NOTE"
	.sectionflags	@"SHF_NOTE_NV_CUINFO"
        /*0018*/ 	.short	0x0002
        /*001a*/ 	.short	0x0064
        /*001c*/ 	.short	0x0082
	.zero		2


//--------------------- .nv.info                  --------------------------
	.section	.nv.info,"",@"SHT_CUDA_INFO"
	.align	4


	//----- nvinfo : EIATTR_REGCOUNT
	.align		4
        /*0000*/ 	.byte	0x04, 0x2f
        /*0002*/ 	.short	(.L_2 - .L_1)
	.align		4
.L_1:
        /*0004*/ 	.word	index@(_Z8GlobalIdv)
        /*0008*/ 	.word	0x00000018


	//----- nvinfo : EIATTR_FRAME_SIZE
	.align		4
.L_2:
        /*000c*/ 	.byte	0x04, 0x11
        /*000e*/ 	.short	(.L_4 - .L_3)
	.align		4
.L_3:
        /*0010*/ 	.word	index@(_Z8GlobalIdv)
        /*0014*/ 	.word	0x00000008


	//----- nvinfo : EIATTR_MIN_STACK_SIZE
	.align		4
.L_4:
        /*0018*/ 	.byte	0x04, 0x12
        /*001a*/ 	.short	(.L_6 - .L_5)
	.align		4
.L_5:
        /*001c*/ 	.word	index@(_Z8GlobalIdv)
        /*0020*/ 	.word	0x00000008
.L_6:


//--------------------- .nv.compat                --------------------------
	.section	.nv.compat,"",@"SHT_CUDA_COMPAT_INFO"
	.align	4
        /*0000*/ 	.byte	0x02, 0x09, 0x00, 0x00, 0x02, 0x02, 0x01, 0x00, 0x02, 0x05, 0x05, 0x00, 0x03, 0x07, 0x01, 0x01
        /*0010*/ 	.byte	0x02, 0x03, 0x00, 0x00, 0x02, 0x06, 0x01, 0x00, 0x04, 0x0b, 0x08, 0x00, 0x09, 0x00, 0x00, 0x00
        /*0020*/ 	.byte	0x00, 0x00, 0x00, 0x00


//--------------------- .nv.info._Z8GlobalIdv     --------------------------
	.section	.nv.info._Z8GlobalIdv,"",@"SHT_CUDA_INFO"
	.sectionflags	@""
	.align	4


	//----- nvinfo : EIATTR_CUDA_API_VERSION
	.align		4
        /*0000*/ 	.byte	0x04, 0x37
        /*0002*/ 	.short	(.L_8 - .L_7)
.L_7:
        /*0004*/ 	.word	0x00000082


	//----- nvinfo : EIATTR_SPARSE_MMA_MASK
	.align		4
.L_8:
        /*0008*/ 	.byte	0x03, 0x50
        /*000a*/ 	.short	0x0000


	//----- nvinfo : EIATTR_MAXREG_COUNT
	.align		4
        /*000c*/ 	.byte	0x03, 0x1b
        /*000e*/ 	.short	0x00ff


	//----- nvinfo : EIATTR_EXTERNS
	.align		4
        /*0010*/ 	.byte	0x04, 0x0f
        /*0012*/ 	.short	(.L_10 - .L_9)


	//   ....[0]....
	.align		4
.L_9:
        /*0014*/ 	.word	index@(vprintf)


	//----- nvinfo : EIATTR_MERCURY_ISA_VERSION
	.align		4
.L_10:
        /*0018*/ 	.byte	0x03, 0x5f
        /*001a*/ 	.short	0x0101


	//----- nvinfo : EIATTR_VRC_CTA_INIT_COUNT
	.align		4
        /*001c*/ 	.byte	0x02, 0x4a
	.zero		1
	.zero		1


	//----- nvinfo : EIATTR_SYSCALL_OFFSETS
	.align		4
        /*0020*/ 	.byte	0x04, 0x46
        /*0022*/ 	.short	(.L_12 - .L_11)


	//   ....[0]....
.L_11:
        /*0024*/ 	.word	0x00000160


	//----- nvinfo : EIATTR_EXIT_INSTR_OFFSETS
	.align		4
.L_12:
        /*0028*/ 	.byte	0x04, 0x1c
        /*002a*/ 	.short	(.L_14 - .L_13)


	//   ....[0]....
.L_13:
        /*002c*/ 	.word	0x00000170


	//----- nvinfo : EIATTR_SW_WAR
	.align		4
.L_14:
        /*0030*/ 	.byte	0x04, 0x36
        /*0032*/ 	.short	(.L_16 - .L_15)
.L_15:
        /*0034*/ 	.word	0x00000008
.L_16:


//--------------------- .nv.callgraph             --------------------------
	.section	.nv.callgraph,"",@"SHT_CUDA_CALLGRAPH"
	.align	4
	.sectionentsize	8
	.align		4
        /*0000*/ 	.word	0x00000000
	.align		4
        /*0004*/ 	.word	0xffffffff
	.align		4
        /*0008*/ 	.word	index@(_Z8GlobalIdv)
	.align		4
        /*000c*/ 	.word	index@(vprintf)
	.align		4
        /*0010*/ 	.word	0x00000000
	.align		4
        /*0014*/ 	.word	0xfffffffe
	.align		4
        /*0018*/ 	.word	0x00000000
	.align		4
        /*001c*/ 	.word	0xfffffffd
	.align		4
        /*0020*/ 	.word	0x00000000
	.align		4
        /*0024*/ 	.word	0xfffffffc


//--------------------- .nv.constant4             --------------------------
	.section	.nv.constant4,"a",@progbits
	.align	8
	.align		8
.nv.constant4:
        /*0000*/ 	.dword	vprintf
	.align		8
        /*0008*/ 	.dword	$str


//--------------------- .text._Z8GlobalIdv        --------------------------
	.section	.text._Z8GlobalIdv,"ax",@progbits
	.align	128
        .global         _Z8GlobalIdv
        .type           _Z8GlobalIdv,@function
        .size           _Z8GlobalIdv,(.L_x_2 - _Z8GlobalIdv)
        .other          _Z8GlobalIdv,@"STO_CUDA_ENTRY STV_DEFAULT"
_Z8GlobalIdv:
.text._Z8GlobalIdv:
[----:B------:R-:W0:Y:S01]  /*0000*/  LDC R1, c[0x0][0x37c] ;  /* 0x0000df00ff017b82 */ /* 0x000e220000000800 */
[----:B------:R-:W1:Y:S01]  /*0010*/  S2R R0, SR_TID.X ;  /* 0x0000000000007919 */ /* 0x000e620000002100 */
[----:B------:R-:W2:Y:S06]  /*0020*/  LDCU UR5, c[0x0][0x2fc] ;  /* 0x00005f80ff0577ac */ /* 0x000eac0008000800 */
[----:B------:R-:W1:Y:S01]  /*0030*/  S2UR UR4, SR_CTAID.X ;  /* 0x00000000000479c3 */ /* 0x000e620000002500 */
[----:B0-----:R-:W-:Y:S01]  /*0040*/  VIADD R1, R1, 0xfffffff8 ;  /* 0xfffffff801017836 */ /* 0x001fe20000000000 */
[----:B------:R-:W0:Y:S06]  /*0050*/  S2R R2, SR_TID.Y ;  /* 0x0000000000027919 */ /* 0x000e2c0000002200 */
[----:B------:R-:W1:Y:S08]  /*0060*/  LDC R3, c[0x0][0x360] ;  /* 0x0000d800ff037b82 */ /* 0x000e700000000800 */
[----:B------:R-:W0:Y:S08]  /*0070*/  S2UR UR6, SR_CTAID.Y ;  /* 0x00000000000679c3 */ /* 0x000e300000002600 */
[----:B------:R-:W0:Y:S01]  /*0080*/  LDC R5, c[0x0][0x364] ;  /* 0x0000d900ff057b82 */ /* 0x000e220000000800 */
[----:B-1----:R-:W-:Y:S01]  /*0090*/  IMAD R0, R3, UR4, R0 ;  /* 0x0000000403007c24 */ /* 0x002fe2000f8e0200 */
[----:B------:R-:W1:Y:S01]  /*00a0*/  LDCU UR4, c[0x0][0x2f8] ;  /* 0x00005f00ff0477ac */ /* 0x000e620008000800 */
[----:B0-----:R-:W-:Y:S01]  /*00b0*/  IMAD R3, R5, UR6, R2 ;  /* 0x0000000605037c24 */ /* 0x001fe2000f8e0202 */
[----:B------:R-:W-:Y:S01]  /*00c0*/  MOV R2, 0x0 ;  /* 0x0000000000027802 */ /* 0x000fe20000000f00 */
[----:B------:R-:W0:Y:S01]  /*00d0*/  LDCU.64 UR6, c[0x4][0x8] ;  /* 0x01000100ff0677ac */ /* 0x000e220008000a00 */
[----:B-1----:R-:W-:-:S02]  /*00e0*/  IADD3 R6, P0, PT, R1, UR4, RZ ;  /* 0x0000000401067c10 */ /* 0x002fc4000ff1e0ff */
[----:B------:R-:W-:Y:S02]  /*00f0*/  LEA R0, R0, R3, 0x4 ;  /* 0x0000000300007211 */ /* 0x000fe400078e20ff */
[----:B------:R-:W1:Y:S01]  /*0100*/  LDC.64 R2, c[0x4][R2] ;  /* 0x0100000002027b82 */ /* 0x000e620000000a00 */
[----:B--2---:R-:W-:Y:S02]  /*0110*/  IMAD.X R7, RZ, RZ, UR5, P0 ;  /* 0x00000005ff077e24 */ /* 0x004fe400080e06ff */
[----:B------:R2:W-:Y:S01]  /*0120*/  STL [R1], R0 ;  /* 0x0000000001007387 */ /* 0x0005e20000100800 */
[----:B0-----:R-:W-:Y:S01]  /*0130*/  IMAD.U32 R4, RZ, RZ, UR6 ;  /* 0x00000006ff047e24 */ /* 0x001fe2000f8e00ff */
[----:B--2---:R-:W-:-:S07]  /*0140*/  MOV R5, UR7 ;  /* 0x0000000700057c02 */ /* 0x004fce0008000f00 */
[----:B------:R-:W-:-:S07]  /*0150*/  LEPC R20, `(.L_x_0) ;  /* 0x000000001014794e */ /* 0x000fce0000000000 */
[----:B-1----:R-:W-:Y:S05]  /*0160*/  CALL.ABS.NOINC R2 ;  /* 0x0000000002007343 */ /* 0x002fea0003c00000 */
.L_x_0:
[----:B------:R-:W-:Y:S05]  /*0170*/  EXIT ;  /* 0x000000000000794d */ /* 0x000fea0003800000 */
.L_x_1:
[----:B------:R-:W-:-:S00]  /*0180*/  BRA `(.L_x_1) ;  /* 0xfffffffc00fc7947 */ /* 0x000fc0000383ffff */
[----:B------:R-:W-:-:S00]  /*0190*/  NOP ;  /* 0x0000000000007918 */ /* 0x000fc00000000000 */
        /* <DEDUP_REMOVED lines=14> */
.L_x_2:


//--------------------- .nv.global.init           --------------------------
	.section	.nv.global.init,"aw",@progbits
.nv.global.init:
	.type		$str,@object
	.size		$str,(.L_0 - $str)
$str:
        /*0000*/ 	.byte	0x47, 0x6c, 0x6f, 0x62, 0x61, 0x6c, 0x20, 0x54, 0x49, 0x44, 0x3a, 0x20, 0x25, 0x64, 0x0a, 0x00
.L_0:


//--------------------- .nv.shared.reserved.0     --------------------------
	.section	.nv.shared.reserved.0,"aw",@nobits
	.weak		__nv_reservedSMEM_offset_0_alias
	.size		__nv_reservedSMEM_offset_0_alias, 0, 64
	.other		__nv_reservedSMEM_offset_0_alias,@"STO_CUDA_RESERVED_SHARED STV_DEFAULT"
__nv_reservedSMEM_offset_0_alias:
	.zero		0
	.zero		64


//--------------------- .nv.constant0._Z8GlobalIdv --------------------------
	.section	.nv.constant0._Z8GlobalIdv,"a",@progbits
	.sectionflags	@""
	.align	4
.nv.constant0._Z8GlobalIdv:
	.zero		896


//--------------------- SYMBOLS --------------------------

	.type		.nv.reservedSmem.offset0,@object
	.size		.nv.reservedSmem.offset0,0x4
	.type		vprintf,@function
